//
// Generated by NVIDIA NVVM Compiler
//
// Compiler Build ID: CL-36424714
// Cuda compilation tools, release 13.0, V13.0.88
// Based on NVVM 20.0.0
//

.version 9.0
.target sm_100
.address_size 64

	// .globl	_Z5multiPiS_S_

.visible .entry _Z5multiPiS_S_(
	.param .u64 .ptr .align 1 _Z5multiPiS_S__param_0,
	.param .u64 .ptr .align 1 _Z5multiPiS_S__param_1,
	.param .u64 .ptr .align 1 _Z5multiPiS_S__param_2
)
{
	.reg .b32 	%r<14>;
	.reg .b64 	%rd<13>;

	ld.param.u64 	%rd1, [_Z5multiPiS_S__param_0];
	ld.param.u64 	%rd2, [_Z5multiPiS_S__param_1];
	ld.param.u64 	%rd3, [_Z5multiPiS_S__param_2];
	mov.u32 	%r1, %tid.y;
	mul.lo.s32 	%r2, %r1, 3;
	mov.u32 	%r3, %tid.x;
	cvta.to.global.u64 	%rd4, %rd1;
	cvta.to.global.u64 	%rd5, %rd2;
	mul.wide.u32 	%rd6, %r2, 4;
	add.s64 	%rd7, %rd4, %rd6;
	ld.global.u32 	%r4, [%rd7];
	mul.wide.u32 	%rd8, %r3, 4;
	add.s64 	%rd9, %rd5, %rd8;
	ld.global.u32 	%r5, [%rd9];
	mul.lo.s32 	%r6, %r5, %r4;
	ld.global.u32 	%r7, [%rd7+4];
	ld.global.u32 	%r8, [%rd9+12];
	mad.lo.s32 	%r9, %r8, %r7, %r6;
	ld.global.u32 	%r10, [%rd7+8];
	ld.global.u32 	%r11, [%rd9+24];
	mad.lo.s32 	%r12, %r11, %r10, %r9;
	cvta.to.global.u64 	%rd10, %rd3;
	add.s32 	%r13, %r2, %r3;
	mul.wide.u32 	%rd11, %r13, 4;
	add.s64 	%rd12, %rd10, %rd11;
	st.global.u32 	[%rd12], %r12;
	ret;

}


// ===== COMPILED SASS (sm_100) =====

	.target	sm_100

	.elftype	@"ET_EXEC"


//--------------------- .note.nv.tkinfo           --------------------------
	.section	.note.nv.tkinfo,"",@"SHT_NOTE"
	.sectionflags	@"SHF_NOTE_NV_TKINFO"
	.tkinfo
        /*0018*/ 	.word	0x00000002
        /*0030*/ 	.string	""
        /*0030*/ 	.string	"ptxas"
        /*0030*/ 	.string	"Cuda compilation tools, release 13.0, V13.0.88"
        /*0030*/ 	.string	"Build cuda_13.0.r13.0/compiler.36424714_0"
        /*0030*/ 	.string	"-arch sm_100 -m 64 "



//--------------------- .note.nv.cuinfo           --------------------------
	.section	.note.nv.cuinfo,"",@"SHT_NOTE"
	.sectionflags	@"SHF_NOTE_NV_CUINFO"
        /*0018*/ 	.short	0x0002
        /*001a*/ 	.short	0x0064
        /*001c*/ 	.short	0x0082
	.zero		2


//--------------------- .nv.info                  --------------------------
	.section	.nv.info,"",@"SHT_CUDA_INFO"
	.align	4


	//----- nvinfo : EIATTR_REGCOUNT
	.align		4
        /*0000*/ 	.byte	0x04, 0x2f
        /*0002*/ 	.short	(.L_1 - .L_0)
	.align		4
.L_0:
        /*0004*/ 	.word	index@(_Z5multiPiS_S_)
        /*0008*/ 	.word	0x00000012


	//----- nvinfo : EIATTR_FRAME_SIZE
	.align		4
.L_1:
        /*000c*/ 	.byte	0x04, 0x11
        /*000e*/ 	.short	(.L_3 - .L_2)
	.align		4
.L_2:
        /*0010*/ 	.word	index@(_Z5multiPiS_S_)
        /*0014*/ 	.word	0x00000000


	//----- nvinfo : EIATTR_MIN_STACK_SIZE
	.align		4
.L_3:
        /*0018*/ 	.byte	0x04, 0x12
        /*001a*/ 	.short	(.L_5 - .L_4)
	.align		4
.L_4:
        /*001c*/ 	.word	index@(_Z5multiPiS_S_)
        /*0020*/ 	.word	0x00000000
.L_5:


//--------------------- .nv.compat                --------------------------
	.section	.nv.compat,"",@"SHT_CUDA_COMPAT_INFO"
	.align	4
        /*0000*/ 	.byte	0x02, 0x09, 0x00, 0x00, 0x02, 0x02, 0x01, 0x00, 0x02, 0x05, 0x05, 0x00, 0x03, 0x07, 0x01, 0x01
        /*0010*/ 	.byte	0x02, 0x03, 0x00, 0x00, 0x02, 0x06, 0x01, 0x00, 0x04, 0x0b, 0x08, 0x00, 0x09, 0x00, 0x00, 0x00
        /*0020*/ 	.byte	0x00, 0x00, 0x00, 0x00


//--------------------- .nv.info._Z5multiPiS_S_   --------------------------
	.section	.nv.info._Z5multiPiS_S_,"",@"SHT_CUDA_INFO"
	.sectionflags	@""
	.align	4


	//----- nvinfo : EIATTR_CUDA_API_VERSION
	.align		4
        /*0000*/ 	.byte	0x04, 0x37
        /*0002*/ 	.short	(.L_7 - .L_6)
.L_6:
        /*0004*/ 	.word	0x00000082


	//----- nvinfo : EIATTR_KPARAM_INFO
	.align		4
.L_7:
        /*0008*/ 	.byte	0x04, 0x17
        /*000a*/ 	.short	(.L_9 - .L_8)
.L_8:
        /*000c*/ 	.word	0x00000000
        /*0010*/ 	.short	0x0002
        /*0012*/ 	.short	0x0010
        /*0014*/ 	.byte	0x00, 0xf5, 0x21, 0x00


	//----- nvinfo : EIATTR_KPARAM_INFO
	.align		4
.L_9:
        /*0018*/ 	.byte	0x04, 0x17
        /*001a*/ 	.short	(.L_11 - .L_10)
.L_10:
        /*001c*/ 	.word	0x00000000
        /*0020*/ 	.short	0x0001
        /*0022*/ 	.short	0x0008
        /*0024*/ 	.byte	0x00, 0xf5, 0x21, 0x00


	//----- nvinfo : EIATTR_KPARAM_INFO
	.align		4
.L_11:
        /*0028*/ 	.byte	0x04, 0x17
        /*002a*/ 	.short	(.L_13 - .L_12)
.L_12:
        /*002c*/ 	.word	0x00000000
        /*0030*/ 	.short	0x0000
        /*0032*/ 	.short	0x0000
        /*0034*/ 	.byte	0x00, 0xf5, 0x21, 0x00


	//----- nvinfo : EIATTR_SPARSE_MMA_MASK
	.align		4
.L_13:
        /*0038*/ 	.byte	0x03, 0x50
        /*003a*/ 	.short	0x0000


	//----- nvinfo : EIATTR_MAXREG_COUNT
	.align		4
        /*003c*/ 	.byte	0x03, 0x1b
        /*003e*/ 	.short	0x00ff


	//----- nvinfo : EIATTR_MERCURY_ISA_VERSION
	.align		4
        /*0040*/ 	.byte	0x03, 0x5f
        /*0042*/ 	.short	0x0101


	//----- nvinfo : EIATTR_VRC_CTA_INIT_COUNT
	.align		4
        /*0044*/ 	.byte	0x02, 0x4a
	.zero		1
	.zero		1


	//----- nvinfo : EIATTR_EXIT_INSTR_OFFSETS
	.align		4
        /*0048*/ 	.byte	0x04, 0x1c
        /*004a*/ 	.short	(.L_15 - .L_14)


	//   ....[0]....
.L_14:
        /*004c*/ 	.word	0x00000160


	//----- nvinfo : EIATTR_CBANK_PARAM_SIZE
	.align		4
.L_15:
        /*0050*/ 	.byte	0x03, 0x19
        /*0052*/ 	.short	0x0018


	//----- nvinfo : EIATTR_PARAM_CBANK
	.align		4
        /*0054*/ 	.byte	0x04, 0x0a
        /*0056*/ 	.short	(.L_17 - .L_16)
	.align		4
.L_16:
        /*0058*/ 	.word	index@(.nv.constant0._Z5multiPiS_S_)
        /*005c*/ 	.short	0x0380
        /*005e*/ 	.short	0x0018


	//----- nvinfo : EIATTR_SW_WAR
	.align		4
.L_17:
        /*0060*/ 	.byte	0x04, 0x36
        /*0062*/ 	.short	(.L_19 - .L_18)
.L_18:
        /*0064*/ 	.word	0x00000008
.L_19:


//--------------------- .nv.callgraph             --------------------------
	.section	.nv.callgraph,"",@"SHT_CUDA_CALLGRAPH"
	.align	4
	.sectionentsize	8
	.align		4
        /*0000*/ 	.word	0x00000000
	.align		4
        /*0004*/ 	.word	0xffffffff
	.align		4
        /*0008*/ 	.word	0x00000000
	.align		4
        /*000c*/ 	.word	0xfffffffe
	.align		4
        /*0010*/ 	.word	0x00000000
	.align		4
        /*0014*/ 	.word	0xfffffffd
	.align		4
        /*0018*/ 	.word	0x00000000
	.align		4
        /*001c*/ 	.word	0xfffffffc


//--------------------- .text._Z5multiPiS_S_      --------------------------
	.section	.text._Z5multiPiS_S_,"ax",@progbits
	.align	128
        .global         _Z5multiPiS_S_
        .type           _Z5multiPiS_S_,@function
        .size           _Z5multiPiS_S_,(.L_x_1 - _Z5multiPiS_S_)
        .other          _Z5multiPiS_S_,@"STO_CUDA_ENTRY STV_DEFAULT"
_Z5multiPiS_S_:
.text._Z5multiPiS_S_:
[----:B------:R-:W-:Y:S01]  /*0000*/  LDC R1, c[0x0][0x37c] ;  /* 0x0000df00ff017b82 */ /* 0x000fe20000000800 */
[----:B------:R-:W0:Y:S07]  /*0010*/  S2R R9, SR_TID.Y ;  /* 0x0000000000097919 */ /* 0x000e2e0000002200 */
[----:B------:R-:W1:Y:S01]  /*0020*/  LDC.64 R4, c[0x0][0x388] ;  /* 0x0000e200ff047b82 */ /* 0x000e620000000a00 */
[----:B------:R-:W2:Y:S01]  /*0030*/  LDCU.64 UR4, c[0x0][0x358] ;  /* 0x00006b00ff0477ac */ /* 0x000ea20008000a00 */
[----:B------:R-:W1:Y:S06]  /*0040*/  S2R R12, SR_TID.X ;  /* 0x00000000000c7919 */ /* 0x000e6c0000002100 */
[----:B------:R-:W3:Y:S08]  /*0050*/  LDC.64 R2, c[0x0][0x380] ;  /* 0x0000e000ff027b82 */ /* 0x000ef00000000a00 */
[----:B------:R-:W4:Y:S01]  /*0060*/  LDC.64 R6, c[0x0][0x390] ;  /* 0x0000e400ff067b82 */ /* 0x000f220000000a00 */
[----:B0-----:R-:W-:Y:S01]  /*0070*/  LEA R9, R9, R9, 0x1 ;  /* 0x0000000909097211 */ /* 0x001fe200078e08ff */
[----:B-1----:R-:W-:-:S04]  /*0080*/  IMAD.WIDE.U32 R4, R12, 0x4, R4 ;  /* 0x000000040c047825 */ /* 0x002fc800078e0004 */
[C---:B---3--:R-:W-:Y:S01]  /*0090*/  IMAD.WIDE.U32 R2, R9.reuse, 0x4, R2 ;  /* 0x0000000409027825 */ /* 0x048fe200078e0002 */
[----:B--2---:R-:W2:Y:S04]  /*00a0*/  LDG.E R11, desc[UR4][R4.64] ;  /* 0x00000004040b7981 */ /* 0x004ea8000c1e1900 */
[----:B------:R-:W2:Y:S04]  /*00b0*/  LDG.E R0, desc[UR4][R2.64] ;  /* 0x0000000402007981 */ /* 0x000ea8000c1e1900 */
[----:B------:R-:W3:Y:S04]  /*00c0*/  LDG.E R8, desc[UR4][R4.64+0xc] ;  /* 0x00000c0404087981 */ /* 0x000ee8000c1e1900 */
[----:B------:R-:W3:Y:S04]  /*00d0*/  LDG.E R13, desc[UR4][R2.64+0x4] ;  /* 0x00000404020d7981 */ /* 0x000ee8000c1e1900 */
[----:B------:R-:W5:Y:S04]  /*00e0*/  LDG.E R15, desc[UR4][R2.64+0x8] ;  /* 0x00000804020f7981 */ /* 0x000f68000c1e1900 */
[----:B------:R-:W5:Y:S01]  /*00f0*/  LDG.E R10, desc[UR4][R4.64+0x18] ;  /* 0x00001804040a7981 */ /* 0x000f62000c1e1900 */
[----:B------:R-:W-:-:S05]  /*0100*/  IADD3 R9, PT, PT, R9, R12, RZ ;  /* 0x0000000c09097210 */ /* 0x000fca0007ffe0ff */
[----:B----4-:R-:W-:-:S04]  /*0110*/  IMAD.WIDE.U32 R6, R9, 0x4, R6 ;  /* 0x0000000409067825 */ /* 0x010fc800078e0006 */
[----:B--2---:R-:W-:-:S04]  /*0120*/  IMAD R0, R0, R11, RZ ;  /* 0x0000000b00007224 */ /* 0x004fc800078e02ff */
[----:B---3--:R-:W-:-:S04]  /*0130*/  IMAD R0, R13, R8, R0 ;  /* 0x000000080d007224 */ /* 0x008fc800078e0200 */
[----:B-----5:R-:W-:-:S05]  /*0140*/  IMAD R15, R15, R10, R0 ;  /* 0x0000000a0f0f7224 */ /* 0x020fca00078e0200 */
[----:B------:R-:W-:Y:S01]  /*0150*/  STG.E desc[UR4][R6.64], R15 ;  /* 0x0000000f06007986 */ /* 0x000fe2000c101904 */
[----:B------:R-:W-:Y:S05]  /*0160*/  EXIT ;  /* 0x000000000000794d */ /* 0x000fea0003800000 */
.L_x_0:
[----:B------:R-:W-:-:S00]  /*0170*/  BRA `(.L_x_0) ;  /* 0xfffffffc00fc7947 */ /* 0x000fc0000383ffff */
[----:B------:R-:W-:-:S00]  /*0180*/  NOP ;  /* 0x0000000000007918 */ /* 0x000fc00000000000 */
[----:B------:R-:W-:-:S00]  /*0190*/  NOP ;  /* 0x0000000000007918 */ /* 0x000fc00000000000 */
[----:B------:R-:W-:-:S00]  /*01a0*/  NOP ;  /* 0x0000000000007918 */ /* 0x000fc00000000000 */
[----:B------:R-:W-:-:S00]  /*01b0*/  NOP ;  /* 0x0000000000007918 */ /* 0x000fc00000000000 */
[----:B------:R-:W-:-:S00]  /*01c0*/  NOP ;  /* 0x0000000000007918 */ /* 0x000fc00000000000 */
[----:B------:R-:W-:-:S00]  /*01d0*/  NOP ;  /* 0x0000000000007918 */ /* 0x000fc00000000000 */
[----:B------:R-:W-:-:S00]  /*01e0*/  NOP ;  /* 0x0000000000007918 */ /* 0x000fc00000000000 */
[----:B------:R-:W-:-:S00]  /*01f0*/  NOP ;  /* 0x0000000000007918 */ /* 0x000fc00000000000 */
.L_x_1:


//--------------------- .nv.shared.reserved.0     --------------------------
	.section	.nv.shared.reserved.0,"aw",@nobits
	.weak		__nv_reservedSMEM_offset_0_alias
	.size		__nv_reservedSMEM_offset_0_alias, 0, 64
	.other		__nv_reservedSMEM_offset_0_alias,@"STO_CUDA_RESERVED_SHARED STV_DEFAULT"
__nv_reservedSMEM_offset_0_alias:
	.zero		0
	.zero		64


//--------------------- .nv.constant0._Z5multiPiS_S_ --------------------------
	.section	.nv.constant0._Z5multiPiS_S_,"a",@progbits
	.sectionflags	@""
	.align	4
.nv.constant0._Z5multiPiS_S_:
	.zero		920


//--------------------- SYMBOLS --------------------------

	.type		.nv.reservedSmem.offset0,@object
	.size		.nv.reservedSmem.offset0,0x4
